//
// Generated by NVIDIA NVVM Compiler
//
// Compiler Build ID: CL-36424714
// Cuda compilation tools, release 13.0, V13.0.88
// Based on NVVM 20.0.0
//

.version 9.0
.target sm_100
.address_size 64

	// .globl	_Z19matmul_naive_kernelPKfS0_Pfi

.visible .entry _Z19matmul_naive_kernelPKfS0_Pfi(
	.param .u64 .ptr .align 1 _Z19matmul_naive_kernelPKfS0_Pfi_param_0,
	.param .u64 .ptr .align 1 _Z19matmul_naive_kernelPKfS0_Pfi_param_1,
	.param .u64 .ptr .align 1 _Z19matmul_naive_kernelPKfS0_Pfi_param_2,
	.param .u32 _Z19matmul_naive_kernelPKfS0_Pfi_param_3
)
{
	.reg .pred 	%p<10>;
	.reg .b32 	%r<40>;
	.reg .b32 	%f<67>;
	.reg .b64 	%rd<67>;

	ld.param.u64 	%rd14, [_Z19matmul_naive_kernelPKfS0_Pfi_param_0];
	ld.param.u64 	%rd15, [_Z19matmul_naive_kernelPKfS0_Pfi_param_1];
	ld.param.u32 	%r18, [_Z19matmul_naive_kernelPKfS0_Pfi_param_3];
	cvta.to.global.u64 	%rd1, %rd15;
	cvta.to.global.u64 	%rd2, %rd14;
	mov.u32 	%r19, %ctaid.y;
	mov.u32 	%r20, %ntid.y;
	mov.u32 	%r21, %tid.y;
	mad.lo.s32 	%r1, %r19, %r20, %r21;
	mov.u32 	%r22, %ctaid.x;
	mov.u32 	%r23, %ntid.x;
	mov.u32 	%r24, %tid.x;
	mad.lo.s32 	%r2, %r22, %r23, %r24;
	max.s32 	%r25, %r1, %r2;
	setp.ge.s32 	%p1, %r25, %r18;
	@%p1 bra 	$L__BB0_13;
	mul.lo.s32 	%r3, %r18, %r1;
	and.b32  	%r4, %r18, 7;
	setp.lt.u32 	%p2, %r18, 8;
	mov.f32 	%f66, 0f00000000;
	mov.b32 	%r38, 0;
	@%p2 bra 	$L__BB0_4;
	and.b32  	%r38, %r18, 2147483640;
	neg.s32 	%r36, %r38;
	mul.wide.s32 	%rd16, %r18, 4;
	add.s64 	%rd3, %rd1, %rd16;
	shl.b32 	%r7, %r18, 3;
	mul.wide.s32 	%rd17, %r18, 8;
	add.s64 	%rd4, %rd1, %rd17;
	mul.wide.s32 	%rd18, %r18, 12;
	add.s64 	%rd5, %rd1, %rd18;
	mul.wide.s32 	%rd19, %r18, 16;
	add.s64 	%rd6, %rd1, %rd19;
	mul.wide.s32 	%rd20, %r18, 20;
	add.s64 	%rd7, %rd1, %rd20;
	mul.wide.s32 	%rd21, %r18, 24;
	add.s64 	%rd8, %rd1, %rd21;
	mul.wide.s32 	%rd22, %r18, 28;
	add.s64 	%rd9, %rd1, %rd22;
	mul.wide.u32 	%rd23, %r3, 4;
	add.s64 	%rd24, %rd23, %rd2;
	add.s64 	%rd66, %rd24, 16;
	mov.f32 	%f66, 0f00000000;
	mov.u32 	%r35, %r2;
$L__BB0_3:
	.pragma "nounroll";
	mul.wide.s32 	%rd25, %r35, 4;
	add.s64 	%rd26, %rd3, %rd25;
	add.s64 	%rd27, %rd4, %rd25;
	add.s64 	%rd28, %rd5, %rd25;
	add.s64 	%rd29, %rd6, %rd25;
	add.s64 	%rd30, %rd7, %rd25;
	add.s64 	%rd31, %rd8, %rd25;
	add.s64 	%rd32, %rd9, %rd25;
	add.s64 	%rd33, %rd1, %rd25;
	ld.global.f32 	%f16, [%rd66+-16];
	ld.global.f32 	%f17, [%rd33];
	fma.rn.f32 	%f18, %f16, %f17, %f66;
	ld.global.f32 	%f19, [%rd66+-12];
	ld.global.f32 	%f20, [%rd26];
	fma.rn.f32 	%f21, %f19, %f20, %f18;
	ld.global.f32 	%f22, [%rd66+-8];
	ld.global.f32 	%f23, [%rd27];
	fma.rn.f32 	%f24, %f22, %f23, %f21;
	ld.global.f32 	%f25, [%rd66+-4];
	ld.global.f32 	%f26, [%rd28];
	fma.rn.f32 	%f27, %f25, %f26, %f24;
	ld.global.f32 	%f28, [%rd66];
	ld.global.f32 	%f29, [%rd29];
	fma.rn.f32 	%f30, %f28, %f29, %f27;
	ld.global.f32 	%f31, [%rd66+4];
	ld.global.f32 	%f32, [%rd30];
	fma.rn.f32 	%f33, %f31, %f32, %f30;
	ld.global.f32 	%f34, [%rd66+8];
	ld.global.f32 	%f35, [%rd31];
	fma.rn.f32 	%f36, %f34, %f35, %f33;
	ld.global.f32 	%f37, [%rd66+12];
	ld.global.f32 	%f38, [%rd32];
	fma.rn.f32 	%f66, %f37, %f38, %f36;
	add.s32 	%r36, %r36, 8;
	add.s32 	%r35, %r35, %r7;
	add.s64 	%rd66, %rd66, 32;
	setp.ne.s32 	%p3, %r36, 0;
	@%p3 bra 	$L__BB0_3;
$L__BB0_4:
	setp.eq.s32 	%p4, %r4, 0;
	@%p4 bra 	$L__BB0_12;
	and.b32  	%r13, %r18, 3;
	setp.lt.u32 	%p5, %r4, 4;
	@%p5 bra 	$L__BB0_7;
	add.s32 	%r27, %r38, %r3;
	mul.wide.u32 	%rd34, %r27, 4;
	add.s64 	%rd35, %rd2, %rd34;
	ld.global.f32 	%f40, [%rd35];
	mad.lo.s32 	%r28, %r38, %r18, %r2;
	mul.wide.s32 	%rd36, %r28, 4;
	add.s64 	%rd37, %rd1, %rd36;
	ld.global.f32 	%f41, [%rd37];
	fma.rn.f32 	%f42, %f40, %f41, %f66;
	cvt.u64.u32 	%rd38, %r3;
	cvt.u64.u32 	%rd39, %r38;
	add.s64 	%rd40, %rd39, %rd38;
	shl.b64 	%rd41, %rd40, 2;
	add.s64 	%rd42, %rd2, %rd41;
	ld.global.f32 	%f43, [%rd42+4];
	mul.wide.s32 	%rd43, %r18, 4;
	add.s64 	%rd44, %rd37, %rd43;
	ld.global.f32 	%f44, [%rd44];
	fma.rn.f32 	%f45, %f43, %f44, %f42;
	ld.global.f32 	%f46, [%rd42+8];
	add.s64 	%rd45, %rd44, %rd43;
	ld.global.f32 	%f47, [%rd45];
	fma.rn.f32 	%f48, %f46, %f47, %f45;
	ld.global.f32 	%f49, [%rd42+12];
	add.s64 	%rd46, %rd45, %rd43;
	ld.global.f32 	%f50, [%rd46];
	fma.rn.f32 	%f66, %f49, %f50, %f48;
	add.s32 	%r38, %r38, 4;
$L__BB0_7:
	setp.eq.s32 	%p6, %r13, 0;
	@%p6 bra 	$L__BB0_12;
	setp.eq.s32 	%p7, %r13, 1;
	@%p7 bra 	$L__BB0_10;
	add.s32 	%r29, %r38, %r3;
	mul.wide.u32 	%rd47, %r29, 4;
	add.s64 	%rd48, %rd2, %rd47;
	ld.global.f32 	%f52, [%rd48];
	mad.lo.s32 	%r30, %r38, %r18, %r2;
	mul.wide.s32 	%rd49, %r30, 4;
	add.s64 	%rd50, %rd1, %rd49;
	ld.global.f32 	%f53, [%rd50];
	fma.rn.f32 	%f54, %f52, %f53, %f66;
	cvt.u64.u32 	%rd51, %r3;
	cvt.u64.u32 	%rd52, %r38;
	add.s64 	%rd53, %rd52, %rd51;
	shl.b64 	%rd54, %rd53, 2;
	add.s64 	%rd55, %rd2, %rd54;
	ld.global.f32 	%f55, [%rd55+4];
	mul.wide.s32 	%rd56, %r18, 4;
	add.s64 	%rd57, %rd50, %rd56;
	ld.global.f32 	%f56, [%rd57];
	fma.rn.f32 	%f66, %f55, %f56, %f54;
	add.s32 	%r38, %r38, 2;
$L__BB0_10:
	and.b32  	%r31, %r18, 1;
	setp.eq.b32 	%p8, %r31, 1;
	not.pred 	%p9, %p8;
	@%p9 bra 	$L__BB0_12;
	add.s32 	%r32, %r38, %r3;
	mul.wide.u32 	%rd58, %r32, 4;
	add.s64 	%rd59, %rd2, %rd58;
	ld.global.f32 	%f57, [%rd59];
	mad.lo.s32 	%r33, %r38, %r18, %r2;
	mul.wide.s32 	%rd60, %r33, 4;
	add.s64 	%rd61, %rd1, %rd60;
	ld.global.f32 	%f58, [%rd61];
	fma.rn.f32 	%f66, %f57, %f58, %f66;
$L__BB0_12:
	ld.param.u64 	%rd65, [_Z19matmul_naive_kernelPKfS0_Pfi_param_2];
	add.s32 	%r34, %r3, %r2;
	cvta.to.global.u64 	%rd62, %rd65;
	mul.wide.s32 	%rd63, %r34, 4;
	add.s64 	%rd64, %rd62, %rd63;
	st.global.f32 	[%rd64], %f66;
$L__BB0_13:
	ret;

}


// ===== COMPILED SASS (sm_100) =====

	.target	sm_100

	.elftype	@"ET_EXEC"


//--------------------- .note.nv.tkinfo           --------------------------
	.section	.note.nv.tkinfo,"",@"SHT_NOTE"
	.sectionflags	@"SHF_NOTE_NV_TKINFO"
	.tkinfo
        /*0018*/ 	.word	0x00000002
        /*0030*/ 	.string	""
        /*0030*/ 	.string	"ptxas"
        /*0030*/ 	.string	"Cuda compilation tools, release 13.0, V13.0.88"
        /*0030*/ 	.string	"Build cuda_13.0.r13.0/compiler.36424714_0"
        /*0030*/ 	.string	"-arch sm_100 -m 64 "



//--------------------- .note.nv.cuinfo           --------------------------
	.section	.note.nv.cuinfo,"",@"SHT_NOTE"
	.sectionflags	@"SHF_NOTE_NV_CUINFO"
        /*0018*/ 	.short	0x0002
        /*001a*/ 	.short	0x0064
        /*001c*/ 	.short	0x0082
	.zero		2


//--------------------- .nv.info                  --------------------------
	.section	.nv.info,"",@"SHT_CUDA_INFO"
	.align	4


	//----- nvinfo : EIATTR_REGCOUNT
	.align		4
        /*0000*/ 	.byte	0x04, 0x2f
        /*0002*/ 	.short	(.L_1 - .L_0)
	.align		4
.L_0:
        /*0004*/ 	.word	index@(_Z19matmul_naive_kernelPKfS0_Pfi)
        /*0008*/ 	.word	0x0000001e


	//----- nvinfo : EIATTR_FRAME_SIZE
	.align		4
.L_1:
        /*000c*/ 	.byte	0x04, 0x11
        /*000e*/ 	.short	(.L_3 - .L_2)
	.align		4
.L_2:
        /*0010*/ 	.word	index@(_Z19matmul_naive_kernelPKfS0_Pfi)
        /*0014*/ 	.word	0x00000000


	//----- nvinfo : EIATTR_MIN_STACK_SIZE
	.align		4
.L_3:
        /*0018*/ 	.byte	0x04, 0x12
        /*001a*/ 	.short	(.L_5 - .L_4)
	.align		4
.L_4:
        /*001c*/ 	.word	index@(_Z19matmul_naive_kernelPKfS0_Pfi)
        /*0020*/ 	.word	0x00000000
.L_5:


//--------------------- .nv.compat                --------------------------
	.section	.nv.compat,"",@"SHT_CUDA_COMPAT_INFO"
	.align	4
        /*0000*/ 	.byte	0x02, 0x09, 0x00, 0x00, 0x02, 0x02, 0x01, 0x00, 0x02, 0x05, 0x05, 0x00, 0x03, 0x07, 0x01, 0x01
        /*0010*/ 	.byte	0x02, 0x03, 0x00, 0x00, 0x02, 0x06, 0x01, 0x00, 0x04, 0x0b, 0x08, 0x00, 0x09, 0x00, 0x00, 0x00
        /*0020*/ 	.byte	0x00, 0x00, 0x00, 0x00


//--------------------- .nv.info._Z19matmul_naive_kernelPKfS0_Pfi --------------------------
	.section	.nv.info._Z19matmul_naive_kernelPKfS0_Pfi,"",@"SHT_CUDA_INFO"
	.sectionflags	@""
	.align	4


	//----- nvinfo : EIATTR_CUDA_API_VERSION
	.align		4
        /*0000*/ 	.byte	0x04, 0x37
        /*0002*/ 	.short	(.L_7 - .L_6)
.L_6:
        /*0004*/ 	.word	0x00000082


	//----- nvinfo : EIATTR_KPARAM_INFO
	.align		4
.L_7:
        /*0008*/ 	.byte	0x04, 0x17
        /*000a*/ 	.short	(.L_9 - .L_8)
.L_8:
        /*000c*/ 	.word	0x00000000
        /*0010*/ 	.short	0x0003
        /*0012*/ 	.short	0x0018
        /*0014*/ 	.byte	0x00, 0xf0, 0x11, 0x00


	//----- nvinfo : EIATTR_KPARAM_INFO
	.align		4
.L_9:
        /*0018*/ 	.byte	0x04, 0x17
        /*001a*/ 	.short	(.L_11 - .L_10)
.L_10:
        /*001c*/ 	.word	0x00000000
        /*0020*/ 	.short	0x0002
        /*0022*/ 	.short	0x0010
        /*0024*/ 	.byte	0x00, 0xf5, 0x21, 0x00


	//----- nvinfo : EIATTR_KPARAM_INFO
	.align		4
.L_11:
        /*0028*/ 	.byte	0x04, 0x17
        /*002a*/ 	.short	(.L_13 - .L_12)
.L_12:
        /*002c*/ 	.word	0x00000000
        /*0030*/ 	.short	0x0001
        /*0032*/ 	.short	0x0008
        /*0034*/ 	.byte	0x00, 0xf5, 0x21, 0x00


	//----- nvinfo : EIATTR_KPARAM_INFO
	.align		4
.L_13:
        /*0038*/ 	.byte	0x04, 0x17
        /*003a*/ 	.short	(.L_15 - .L_14)
.L_14:
        /*003c*/ 	.word	0x00000000
        /*0040*/ 	.short	0x0000
        /*0042*/ 	.short	0x0000
        /*0044*/ 	.byte	0x00, 0xf5, 0x21, 0x00


	//----- nvinfo : EIATTR_SPARSE_MMA_MASK
	.align		4
.L_15:
        /*0048*/ 	.byte	0x03, 0x50
        /*004a*/ 	.short	0x0000


	//----- nvinfo : EIATTR_MAXREG_COUNT
	.align		4
        /*004c*/ 	.byte	0x03, 0x1b
        /*004e*/ 	.short	0x00ff


	//----- nvinfo : EIATTR_MERCURY_ISA_VERSION
	.align		4
        /*0050*/ 	.byte	0x03, 0x5f
        /*0052*/ 	.short	0x0101


	//----- nvinfo : EIATTR_VRC_CTA_INIT_COUNT
	.align		4
        /*0054*/ 	.byte	0x02, 0x4a
	.zero		1
	.zero		1


	//----- nvinfo : EIATTR_EXIT_INSTR_OFFSETS
	.align		4
        /*0058*/ 	.byte	0x04, 0x1c
        /*005a*/ 	.short	(.L_17 - .L_16)


	//   ....[0]....
.L_16:
        /*005c*/ 	.word	0x000000c0


	//   ....[1]....
        /*0060*/ 	.word	0x00000a90


	//----- nvinfo : EIATTR_CBANK_PARAM_SIZE
	.align		4
.L_17:
        /*0064*/ 	.byte	0x03, 0x19
        /*0066*/ 	.short	0x001c


	//----- nvinfo : EIATTR_PARAM_CBANK
	.align		4
        /*0068*/ 	.byte	0x04, 0x0a
        /*006a*/ 	.short	(.L_19 - .L_18)
	.align		4
.L_18:
        /*006c*/ 	.word	index@(.nv.constant0._Z19matmul_naive_kernelPKfS0_Pfi)
        /*0070*/ 	.short	0x0380
        /*0072*/ 	.short	0x001c


	//----- nvinfo : EIATTR_SW_WAR
	.align		4
.L_19:
        /*0074*/ 	.byte	0x04, 0x36
        /*0076*/ 	.short	(.L_21 - .L_20)
.L_20:
        /*0078*/ 	.word	0x00000008
.L_21:


//--------------------- .nv.callgraph             --------------------------
	.section	.nv.callgraph,"",@"SHT_CUDA_CALLGRAPH"
	.align	4
	.sectionentsize	8
	.align		4
        /*0000*/ 	.word	0x00000000
	.align		4
        /*0004*/ 	.word	0xffffffff
	.align		4
        /*0008*/ 	.word	0x00000000
	.align		4
        /*000c*/ 	.word	0xfffffffe
	.align		4
        /*0010*/ 	.word	0x00000000
	.align		4
        /*0014*/ 	.word	0xfffffffd
	.align		4
        /*0018*/ 	.word	0x00000000
	.align		4
        /*001c*/ 	.word	0xfffffffc


//--------------------- .text._Z19matmul_naive_kernelPKfS0_Pfi --------------------------
	.section	.text._Z19matmul_naive_kernelPKfS0_Pfi,"ax",@progbits
	.align	128
        .global         _Z19matmul_naive_kernelPKfS0_Pfi
        .type           _Z19matmul_naive_kernelPKfS0_Pfi,@function
        .size           _Z19matmul_naive_kernelPKfS0_Pfi,(.L_x_5 - _Z19matmul_naive_kernelPKfS0_Pfi)
        .other          _Z19matmul_naive_kernelPKfS0_Pfi,@"STO_CUDA_ENTRY STV_DEFAULT"
_Z19matmul_naive_kernelPKfS0_Pfi:
.text._Z19matmul_naive_kernelPKfS0_Pfi:
[----:B------:R-:W-:Y:S01]  /*0000*/  LDC R1, c[0x0][0x37c] ;  /* 0x0000df00ff017b82 */ /* 0x000fe20000000800 */
[----:B------:R-:W0:Y:S07]  /*0010*/  S2R R0, SR_TID.Y ;  /* 0x0000000000007919 */ /* 0x000e2e0000002200 */
[----:B------:R-:W0:Y:S01]  /*0020*/  S2UR UR4, SR_CTAID.Y ;  /* 0x00000000000479c3 */ /* 0x000e220000002600 */
[----:B------:R-:W1:Y:S01]  /*0030*/  LDCU UR20, c[0x0][0x398] ;  /* 0x00007300ff1477ac */ /* 0x000e620008000800 */
[----:B------:R-:W2:Y:S06]  /*0040*/  S2R R3, SR_TID.X ;  /* 0x0000000000037919 */ /* 0x000eac0000002100 */
[----:B------:R-:W0:Y:S08]  /*0050*/  LDC R13, c[0x0][0x364] ;  /* 0x0000d900ff0d7b82 */ /* 0x000e300000000800 */
[----:B------:R-:W2:Y:S08]  /*0060*/  S2UR UR5, SR_CTAID.X ;  /* 0x00000000000579c3 */ /* 0x000eb00000002500 */
[----:B------:R-:W2:Y:S01]  /*0070*/  LDC R2, c[0x0][0x360] ;  /* 0x0000d800ff027b82 */ /* 0x000ea20000000800 */
[----:B0-----:R-:W-:-:S02]  /*0080*/  IMAD R13, R13, UR4, R0 ;  /* 0x000000040d0d7c24 */ /* 0x001fc4000f8e0200 */
[----:B--2---:R-:W-:-:S05]  /*0090*/  IMAD R0, R2, UR5, R3 ;  /* 0x0000000502007c24 */ /* 0x004fca000f8e0203 */
[----:B------:R-:W-:-:S04]  /*00a0*/  VIMNMX R2, PT, PT, R13, R0, !PT ;  /* 0x000000000d027248 */ /* 0x000fc80007fe0100 */
[----:B-1----:R-:W-:-:S13]  /*00b0*/  ISETP.GE.AND P0, PT, R2, UR20, PT ;  /* 0x0000001402007c0c */ /* 0x002fda000bf06270 */
[----:B------:R-:W-:Y:S05]  /*00c0*/  @P0 EXIT ;  /* 0x000000000000094d */ /* 0x000fea0003800000 */
[----:B------:R-:W-:Y:S01]  /*00d0*/  UISETP.GE.U32.AND UP0, UPT, UR20, 0x8, UPT ;  /* 0x000000081400788c */ /* 0x000fe2000bf06070 */
[----:B------:R-:W-:Y:S02]  /*00e0*/  HFMA2 R12, -RZ, RZ, 0, 0 ;  /* 0x00000000ff0c7431 */ /* 0x000fe400000001ff */
[----:B------:R-:W-:Y:S01]  /*00f0*/  IMAD R13, R13, UR20, RZ ;  /* 0x000000140d0d7c24 */ /* 0x000fe2000f8e02ff */
[----:B------:R-:W-:Y:S01]  /*0100*/  UMOV UR4, URZ ;  /* 0x000000ff00047c82 */ /* 0x000fe20008000000 */
[----:B------:R-:W0:Y:S04]  /*0110*/  LDCU.64 UR18, c[0x0][0x358] ;  /* 0x00006b00ff1277ac */ /* 0x000e280008000a00 */
[----:B------:R-:W-:Y:S05]  /*0120*/  BRA.U !UP0, `(.L_x_0) ;  /* 0x0000000508047547 */ /* 0x000fea000b800000 */
[----:B------:R-:W1:Y:S01]  /*0130*/  LDCU.128 UR24, c[0x0][0x380] ;  /* 0x00007000ff1877ac */ /* 0x000e620008000c00 */
[----:B------:R-:W-:Y:S02]  /*0140*/  MOV R12, RZ ;  /* 0x000000ff000c7202 */ /* 0x000fe40000000f00 */
[----:B------:R-:W-:Y:S01]  /*0150*/  MOV R14, R0 ;  /* 0x00000000000e7202 */ /* 0x000fe20000000f00 */
[----:B------:R-:W-:-:S04]  /*0160*/  ULOP3.LUT UR4, UR20, 0x7ffffff8, URZ, 0xc0, !UPT ;  /* 0x7ffffff814047892 */ /* 0x000fc8000f8ec0ff */
[----:B------:R-:W-:Y:S01]  /*0170*/  UIADD3 UR5, UPT, UPT, -UR4, URZ, URZ ;  /* 0x000000ff04057290 */ /* 0x000fe2000fffe1ff */
[----:B-1----:R-:W-:Y:S01]  /*0180*/  MOV R2, UR24 ;  /* 0x0000001800027c02 */ /* 0x002fe20008000f00 */
[----:B------:R-:W-:Y:S01]  /*0190*/  UIMAD.WIDE UR6, UR20, 0x8, UR26 ;  /* 0x00000008140678a5 */ /* 0x000fe2000f8e021a */
[----:B------:R-:W-:Y:S01]  /*01a0*/  MOV R3, UR25 ;  /* 0x0000001900037c02 */ /* 0x000fe20008000f00 */
[----:B------:R-:W-:Y:S02]  /*01b0*/  UIMAD.WIDE UR8, UR20, 0xc, UR26 ;  /* 0x0000000c140878a5 */ /* 0x000fe4000f8e021a */
[----:B------:R-:W-:Y:S01]  /*01c0*/  UIMAD.WIDE UR10, UR20, 0x10, UR26 ;  /* 0x00000010140a78a5 */ /* 0x000fe2000f8e021a */
[----:B------:R-:W-:Y:S01]  /*01d0*/  IMAD.WIDE.U32 R2, R13, 0x4, R2 ;  /* 0x000000040d027825 */ /* 0x000fe200078e0002 */
[----:B------:R-:W-:Y:S02]  /*01e0*/  UIMAD.WIDE UR12, UR20, 0x14, UR26 ;  /* 0x00000014140c78a5 */ /* 0x000fe4000f8e021a */
[----:B------:R-:W-:Y:S01]  /*01f0*/  UIMAD.WIDE UR14, UR20, 0x18, UR26 ;  /* 0x00000018140e78a5 */ /* 0x000fe2000f8e021a */
[----:B------:R-:W-:Y:S01]  /*0200*/  IADD3 R2, P0, PT, R2, 0x10, RZ ;  /* 0x0000001002027810 */ /* 0x000fe20007f1e0ff */
[----:B------:R-:W-:-:S03]  /*0210*/  UIMAD.WIDE UR16, UR20, 0x1c, UR26 ;  /* 0x0000001c141078a5 */ /* 0x000fc6000f8e021a */
[----:B------:R-:W-:-:S09]  /*0220*/  IADD3.X R3, PT, PT, RZ, R3, RZ, P0, !PT ;  /* 0x00000003ff037210 */ /* 0x000fd200007fe4ff */
.L_x_1:
[----:B------:R-:W-:Y:S01]  /*0230*/  UIMAD.WIDE UR22, UR20, 0x4, UR26 ;  /* 0x00000004141678a5 */ /* 0x000fe2000f8e021a */
[----:B------:R-:W-:Y:S02]  /*0240*/  IMAD.MOV.U32 R23, RZ, RZ, 0x4 ;  /* 0x00000004ff177424 */ /* 0x000fe400078e00ff */
[----:B------:R-:W-:Y:S01]  /*0250*/  HFMA2 R11, -RZ, RZ, 0, 2.384185791015625e-07 ;  /* 0x00000004ff0b7431 */ /* 0x000fe200000001ff */
[----:B------:R-:W-:Y:S01]  /*0260*/  MOV R25, 0x4 ;  /* 0x0000000400197802 */ /* 0x000fe20000000f00 */
[----:B0-----:R-:W2:Y:S01]  /*0270*/  LDG.E R21, desc[UR18][R2.64+-0x10] ;  /* 0xfffff01202157981 */ /* 0x001ea2000c1e1900 */
[C---:B------:R-:W-:Y:S01]  /*0280*/  IMAD.WIDE R22, R14.reuse, R23, UR26 ;  /* 0x0000001a0e167e25 */ /* 0x040fe2000f8e0217 */
[----:B------:R-:W-:Y:S02]  /*0290*/  MOV R8, UR22 ;  /* 0x0000001600087c02 */ /* 0x000fe40008000f00 */
[----:B------:R-:W-:Y:S01]  /*02a0*/  MOV R9, UR23 ;  /* 0x0000001700097c02 */ /* 0x000fe20008000f00 */
[----:B------:R-:W3:Y:S02]  /*02b0*/  LDG.E R19, desc[UR18][R2.64+-0xc] ;  /* 0xfffff41202137981 */ /* 0x000ee4000c1e1900 */
[----:B------:R-:W-:-:S02]  /*02c0*/  IMAD.WIDE R8, R14, 0x4, R8 ;  /* 0x000000040e087825 */ /* 0x000fc400078e0208 */
[----:B------:R-:W2:Y:S01]  /*02d0*/  LDG.E R22, desc[UR18][R22.64] ;  /* 0x0000001216167981 */ /* 0x000ea2000c1e1900 */
[----:B------:R-:W-:Y:S01]  /*02e0*/  MOV R5, 0x4 ;  /* 0x0000000400057802 */ /* 0x000fe20000000f00 */
[C---:B------:R-:W-:Y:S02]  /*02f0*/  IMAD.WIDE R24, R14.reuse, R25, UR6 ;  /* 0x000000060e187e25 */ /* 0x040fe4000f8e0219 */
[----:B------:R0:W3:Y:S02]  /*0300*/  LDG.E R20, desc[UR18][R8.64] ;  /* 0x0000001208147981 */ /* 0x0000e4000c1e1900 */
[----:B------:R-:W-:Y:S02]  /*0310*/  IMAD.WIDE R10, R14, R11, UR8 ;  /* 0x000000080e0a7e25 */ /* 0x000fe4000f8e020b */
[----:B------:R-:W4:Y:S04]  /*0320*/  LDG.E R18, desc[UR18][R24.64] ;  /* 0x0000001218127981 */ /* 0x000f28000c1e1900 */
[----:B------:R-:W4:Y:S01]  /*0330*/  LDG.E R17, desc[UR18][R2.64+-0x8] ;  /* 0xfffff81202117981 */ /* 0x000f22000c1e1900 */
[----:B0-----:R-:W-:-:S02]  /*0340*/  HFMA2 R9, -RZ, RZ, 0, 2.384185791015625e-07 ;  /* 0x00000004ff097431 */ /* 0x001fc400000001ff */
[----:B------:R-:W-:Y:S01]  /*0350*/  IMAD.MOV.U32 R7, RZ, RZ, 0x4 ;  /* 0x00000004ff077424 */ /* 0x000fe200078e00ff */
[----:B------:R0:W5:Y:S01]  /*0360*/  LDG.E R16, desc[UR18][R10.64] ;  /* 0x000000120a107981 */ /* 0x000162000c1e1900 */
[----:B------:R-:W-:-:S03]  /*0370*/  IMAD.WIDE R4, R14, R5, UR10 ;  /* 0x0000000a0e047e25 */ /* 0x000fc6000f8e0205 */
[----:B------:R-:W5:Y:S01]  /*0380*/  LDG.E R15, desc[UR18][R2.64+-0x4] ;  /* 0xfffffc12020f7981 */ /* 0x000f62000c1e1900 */
[C---:B------:R-:W-:Y:S01]  /*0390*/  IMAD.WIDE R6, R14.reuse, R7, UR12 ;  /* 0x0000000c0e067e25 */ /* 0x040fe2000f8e0207 */
[----:B------:R-:W-:Y:S02]  /*03a0*/  MOV R27, 0x4 ;  /* 0x00000004001b7802 */ /* 0x000fe40000000f00 */
[----:B------:R1:W5:Y:S01]  /*03b0*/  LDG.E R4, desc[UR18][R4.64] ;  /* 0x0000001204047981 */ /* 0x000362000c1e1900 */
[----:B------:R-:W-:-:S03]  /*03c0*/  IMAD.WIDE R8, R14, R9, UR14 ;  /* 0x0000000e0e087e25 */ /* 0x000fc6000f8e0209 */
[----:B------:R-:W5:Y:S01]  /*03d0*/  LDG.E R23, desc[UR18][R2.64] ;  /* 0x0000001202177981 */ /* 0x000f62000c1e1900 */
[----:B0-----:R-:W-:-:S03]  /*03e0*/  IMAD.WIDE R10, R14, R27, UR16 ;  /* 0x000000100e0a7e25 */ /* 0x001fc6000f8e021b */
[----:B------:R-:W5:Y:S04]  /*03f0*/  LDG.E R7, desc[UR18][R6.64] ;  /* 0x0000001206077981 */ /* 0x000f68000c1e1900 */
[----:B------:R-:W5:Y:S04]  /*0400*/  LDG.E R24, desc[UR18][R2.64+0x4] ;  /* 0x0000041202187981 */ /* 0x000f68000c1e1900 */
[----:B------:R-:W5:Y:S04]  /*0410*/  LDG.E R8, desc[UR18][R8.64] ;  /* 0x0000001208087981 */ /* 0x000f68000c1e1900 */
[----:B------:R-:W5:Y:S04]  /*0420*/  LDG.E R25, desc[UR18][R2.64+0x8] ;  /* 0x0000081202197981 */ /* 0x000f68000c1e1900 */
[----:B------:R-:W5:Y:S04]  /*0430*/  LDG.E R10, desc[UR18][R10.64] ;  /* 0x000000120a0a7981 */ /* 0x000f68000c1e1900 */
[----:B------:R0:W5:Y:S01]  /*0440*/  LDG.E R27, desc[UR18][R2.64+0xc] ;  /* 0x00000c12021b7981 */ /* 0x000162000c1e1900 */
[----:B------:R-:W-:-:S04]  /*0450*/  UIADD3 UR5, UPT, UPT, UR5, 0x8, URZ ;  /* 0x0000000805057890 */ /* 0x000fc8000fffe0ff */
[----:B------:R-:W-:Y:S01]  /*0460*/  UISETP.NE.AND UP0, UPT, UR5, URZ, UPT ;  /* 0x000000ff0500728c */ /* 0x000fe2000bf05270 */
[----:B-1----:R-:W-:Y:S02]  /*0470*/  MOV R5, UR20 ;  /* 0x0000001400057c02 */ /* 0x002fe40008000f00 */
[----:B0-----:R-:W-:Y:S02]  /*0480*/  IADD3 R2, P0, PT, R2, 0x20, RZ ;  /* 0x0000002002027810 */ /* 0x001fe40007f1e0ff */
[----:B------:R-:W-:Y:S02]  /*0490*/  LEA R14, R5, R14, 0x3 ;  /* 0x0000000e050e7211 */ /* 0x000fe400078e18ff */
[----:B------:R-:W-:Y:S01]  /*04a0*/  IADD3.X R3, PT, PT, RZ, R3, RZ, P0, !PT ;  /* 0x00000003ff037210 */ /* 0x000fe200007fe4ff */
[----:B--2---:R-:W-:-:S04]  /*04b0*/  FFMA R22, R21, R22, R12 ;  /* 0x0000001615167223 */ /* 0x004fc8000000000c */
[----:B---3--:R-:W-:-:S04]  /*04c0*/  FFMA R20, R19, R20, R22 ;  /* 0x0000001413147223 */ /* 0x008fc80000000016 */
[----:B----4-:R-:W-:-:S04]  /*04d0*/  FFMA R18, R17, R18, R20 ;  /* 0x0000001211127223 */ /* 0x010fc80000000014 */
[----:B-----5:R-:W-:-:S04]  /*04e0*/  FFMA R16, R15, R16, R18 ;  /* 0x000000100f107223 */ /* 0x020fc80000000012 */
[----:B------:R-:W-:-:S04]  /*04f0*/  FFMA R23, R23, R4, R16 ;  /* 0x0000000417177223 */ /* 0x000fc80000000010 */
[----:B------:R-:W-:-:S04]  /*0500*/  FFMA R24, R24, R7, R23 ;  /* 0x0000000718187223 */ /* 0x000fc80000000017 */
[----:B------:R-:W-:-:S04]  /*0510*/  FFMA R8, R25, R8, R24 ;  /* 0x0000000819087223 */ /* 0x000fc80000000018 */
[----:B------:R-:W-:Y:S01]  /*0520*/  FFMA R12, R27, R10, R8 ;  /* 0x0000000a1b0c7223 */ /* 0x000fe20000000008 */
[----:B------:R-:W-:Y:S06]  /*0530*/  BRA.U UP0, `(.L_x_1) ;  /* 0xfffffffd003c7547 */ /* 0x000fec000b83ffff */
.L_x_0:
[----:B------:R-:W-:-:S04]  /*0540*/  ULOP3.LUT UR6, UR20, 0x7, URZ, 0xc0, !UPT ;  /* 0x0000000714067892 */ /* 0x000fc8000f8ec0ff */
[----:B------:R-:W-:-:S09]  /*0550*/  UISETP.NE.AND UP0, UPT, UR6, URZ, UPT ;  /* 0x000000ff0600728c */ /* 0x000fd2000bf05270 */
[----:B------:R-:W-:Y:S05]  /*0560*/  BRA.U !UP0, `(.L_x_2) ;  /* 0x0000000508387547 */ /* 0x000fea000b800000 */
[----:B------:R-:W-:Y:S02]  /*0570*/  UISETP.GE.U32.AND UP0, UPT, UR6, 0x4, UPT ;  /* 0x000000040600788c */ /* 0x000fe4000bf06070 */
[----:B------:R-:W-:-:S04]  /*0580*/  ULOP3.LUT UR5, UR20, 0x3, URZ, 0xc0, !UPT ;  /* 0x0000000314057892 */ /* 0x000fc8000f8ec0ff */
[----:B------:R-:W-:-:S03]  /*0590*/  UISETP.NE.AND UP1, UPT, UR5, URZ, UPT ;  /* 0x000000ff0500728c */ /* 0x000fc6000bf25270 */
[----:B------:R-:W-:Y:S08]  /*05a0*/  BRA.U !UP0, `(.L_x_3) ;  /* 0x00000001087c7547 */ /* 0x000ff0000b800000 */
[----:B------:R-:W1:Y:S01]  /*05b0*/  LDC.64 R6, c[0x0][0x388] ;  /* 0x0000e200ff067b82 */ /* 0x000e620000000a00 */
[----:B------:R-:W2:Y:S01]  /*05c0*/  LDCU.64 UR6, c[0x0][0x380] ;  /* 0x00007000ff0677ac */ /* 0x000ea20008000a00 */
[----:B------:R-:W-:Y:S01]  /*05d0*/  IMAD.U32 R9, RZ, RZ, UR4 ;  /* 0x00000004ff097e24 */ /* 0x000fe2000f8e00ff */
[C---:B------:R-:W-:Y:S02]  /*05e0*/  IADD3 R3, PT, PT, R13.reuse, UR4, RZ ;  /* 0x000000040d037c10 */ /* 0x040fe4000fffe0ff */
[----:B------:R-:W-:Y:S01]  /*05f0*/  IADD3 R10, P0, PT, R13, UR4, RZ ;  /* 0x000000040d0a7c10 */ /* 0x000fe2000ff1e0ff */
[----:B------:R-:W-:Y:S01]  /*0600*/  IMAD R9, R9, UR20, R0 ;  /* 0x0000001409097c24 */ /* 0x000fe2000f8e0200 */
[----:B------:R-:W-:Y:S01]  /*0610*/  MOV R11, UR20 ;  /* 0x00000014000b7c02 */ /* 0x000fe20008000f00 */
[----:B------:R-:W3:Y:S01]  /*0620*/  LDC.64 R4, c[0x0][0x380] ;  /* 0x0000e000ff047b82 */ /* 0x000ee20000000a00 */
[----:B------:R-:W-:Y:S01]  /*0630*/  MOV R15, UR20 ;  /* 0x00000014000f7c02 */ /* 0x000fe20008000f00 */
[----:B-1----:R-:W-:Y:S01]  /*0640*/  IMAD.WIDE R6, R9, 0x4, R6 ;  /* 0x0000000409067825 */ /* 0x002fe200078e0206 */
[----:B------:R-:W-:-:S05]  /*0650*/  MOV R9, UR20 ;  /* 0x0000001400097c02 */ /* 0x000fca0008000f00 */
[----:B------:R-:W-:Y:S02]  /*0660*/  IMAD.WIDE R8, R9, 0x4, R6 ;  /* 0x0000000409087825 */ /* 0x000fe400078e0206 */
[----:B0-----:R-:W4:Y:S02]  /*0670*/  LDG.E R6, desc[UR18][R6.64] ;  /* 0x0000001206067981 */ /* 0x001f24000c1e1900 */
[----:B---3--:R-:W-:Y:S01]  /*0680*/  IMAD.WIDE.U32 R4, R3, 0x4, R4 ;  /* 0x0000000403047825 */ /* 0x008fe200078e0004 */
[----:B------:R-:W-:Y:S01]  /*0690*/  IADD3.X R3, PT, PT, RZ, RZ, RZ, P0, !PT ;  /* 0x000000ffff037210 */ /* 0x000fe200007fe4ff */
[----:B------:R-:W3:Y:S01]  /*06a0*/  LDG.E R17, desc[UR18][R8.64] ;  /* 0x0000001208117981 */ /* 0x000ee2000c1e1900 */
[----:B--2---:R-:W-:-:S03]  /*06b0*/  LEA R2, P0, R10, UR6, 0x2 ;  /* 0x000000060a027c11 */ /* 0x004fc6000f8010ff */
[----:B------:R-:W4:Y:S01]  /*06c0*/  LDG.E R5, desc[UR18][R4.64] ;  /* 0x0000001204057981 */ /* 0x000f22000c1e1900 */
[----:B------:R-:W-:Y:S01]  /*06d0*/  LEA.HI.X R3, R10, UR7, R3, 0x2, P0 ;  /* 0x000000070a037c11 */ /* 0x000fe200080f1403 */
[----:B------:R-:W-:-:S04]  /*06e0*/  IMAD.WIDE R10, R11, 0x4, R8 ;  /* 0x000000040b0a7825 */ /* 0x000fc800078e0208 */
[----:B------:R-:W3:Y:S01]  /*06f0*/  LDG.E R16, desc[UR18][R2.64+0x4] ;  /* 0x0000041202107981 */ /* 0x000ee2000c1e1900 */
[----:B------:R-:W-:-:S03]  /*0700*/  IMAD.WIDE R14, R15, 0x4, R10 ;  /* 0x000000040f0e7825 */ /* 0x000fc600078e020a */
[----:B------:R-:W2:Y:S04]  /*0710*/  LDG.E R19, desc[UR18][R10.64] ;  /* 0x000000120a137981 */ /* 0x000ea8000c1e1900 */
[----:B------:R-:W2:Y:S04]  /*0720*/  LDG.E R18, desc[UR18][R2.64+0x8] ;  /* 0x0000081202127981 */ /* 0x000ea8000c1e1900 */
[----:B------:R-:W5:Y:S04]  /*0730*/  LDG.E R20, desc[UR18][R2.64+0xc] ;  /* 0x00000c1202147981 */ /* 0x000f68000c1e1900 */
[----:B------:R-:W5:Y:S01]  /*0740*/  LDG.E R14, desc[UR18][R14.64] ;  /* 0x000000120e0e7981 */ /* 0x000f62000c1e1900 */
[----:B------:R-:W-:Y:S01]  /*0750*/  UIADD3 UR4, UPT, UPT, UR4, 0x4, URZ ;  /* 0x0000000404047890 */ /* 0x000fe2000fffe0ff */
[----:B----4-:R-:W-:-:S04]  /*0760*/  FFMA R5, R5, R6, R12 ;  /* 0x0000000605057223 */ /* 0x010fc8000000000c */
[----:B---3--:R-:W-:-:S04]  /*0770*/  FFMA R5, R16, R17, R5 ;  /* 0x0000001110057223 */ /* 0x008fc80000000005 */
[----:B--2---:R-:W-:-:S04]  /*0780*/  FFMA R5, R18, R19, R5 ;  /* 0x0000001312057223 */ /* 0x004fc80000000005 */
[----:B-----5:R-:W-:-:S07]  /*0790*/  FFMA R12, R20, R14, R5 ;  /* 0x0000000e140c7223 */ /* 0x020fce0000000005 */
.L_x_3:
[----:B------:R-:W-:Y:S05]  /*07a0*/  BRA.U !UP1, `(.L_x_2) ;  /* 0x0000000109a87547 */ /* 0x000fea000b800000 */
[----:B------:R-:W-:Y:S01]  /*07b0*/  UISETP.NE.AND UP0, UPT, UR5, 0x1, UPT ;  /* 0x000000010500788c */ /* 0x000fe2000bf05270 */
[----:B------:R-:W-:Y:S01]  /*07c0*/  MOV R7, UR4 ;  /* 0x0000000400077c02 */ /* 0x000fe20008000f00 */
[----:B------:R-:W-:Y:S02]  /*07d0*/  ULOP3.LUT UR5, UR20, 0x1, URZ, 0xc0, !UPT ;  /* 0x0000000114057892 */ /* 0x000fe4000f8ec0ff */
[----:B------:R-:W-:Y:S02]  /*07e0*/  MOV R15, UR20 ;  /* 0x00000014000f7c02 */ /* 0x000fe40008000f00 */
[----:B------:R-:W-:Y:S01]  /*07f0*/  UISETP.NE.U32.AND UP1, UPT, UR5, 0x1, UPT ;  /* 0x000000010500788c */ /* 0x000fe2000bf25070 */
[----:B------:R-:W-:-:S04]  /*0800*/  PLOP3.LUT P1, PT, PT, PT, UP0, 0x80, 0x8 ;  /* 0x000000000008781c */ /* 0x000fc80003f2f008 */
[----:B------:R-:W1:Y:S01]  /*0810*/  @UP0 LDCU.128 UR8, c[0x0][0x380] ;  /* 0x00007000ff0807ac */ /* 0x000e620008000c00 */
[----:B------:R-:W-:Y:S01]  /*0820*/  PLOP3.LUT P0, PT, PT, PT, UP1, 0x80, 0x8 ;  /* 0x000000000008781c */ /* 0x000fe20003f0f018 */
[----:B------:R-:W2:Y:S04]  /*0830*/  @UP0 LDCU.64 UR6, c[0x0][0x380] ;  /* 0x00007000ff0607ac */ /* 0x000ea80008000a00 */
[----:B------:R-:W3:Y:S03]  /*0840*/  @!UP1 LDCU.128 UR12, c[0x0][0x380] ;  /* 0x00007000ff0c97ac */ /* 0x000ee60008000c00 */
[C---:B------:R-:W-:Y:S02]  /*0850*/  @P1 IADD3 R3, PT, PT, R13.reuse, UR4, RZ ;  /* 0x000000040d031c10 */ /* 0x040fe4000fffe0ff */
[----:B------:R-:W-:Y:S01]  /*0860*/  @P1 IADD3 R6, P2, PT, R13, UR4, RZ ;  /* 0x000000040d061c10 */ /* 0x000fe2000ff5e0ff */
[----:B------:R-:W-:Y:S01]  /*0870*/  @UP0 UIADD3 UR4, UPT, UPT, UR4, 0x2, URZ ;  /* 0x0000000204040890 */ /* 0x000fe2000fffe0ff */
[----:B-1----:R-:W-:Y:S01]  /*0880*/  MOV R11, UR9 ;  /* 0x00000009000b7c02 */ /* 0x002fe20008000f00 */
[----:B------:R-:W-:Y:S01]  /*0890*/  IMAD.U32 R10, RZ, RZ, UR8 ;  /* 0x00000008ff0a7e24 */ /* 0x000fe2000f8e00ff */
[----:B------:R-:W-:-:S02]  /*08a0*/  MOV R4, UR10 ;  /* 0x0000000a00047c02 */ /* 0x000fc40008000f00 */
[----:B------:R-:W-:Y:S01]  /*08b0*/  MOV R5, UR11 ;  /* 0x0000000b00057c02 */ /* 0x000fe20008000f00 */
[----:B------:R-:W-:-:S04]  /*08c0*/  @P1 IMAD.WIDE.U32 R10, R3, 0x4, R10 ;  /* 0x00000004030a1825 */ /* 0x000fc800078e000a */
[----:B------:R-:W-:Y:S01]  /*08d0*/  @P1 IMAD R3, R7, UR20, R0 ;  /* 0x0000001407031c24 */ /* 0x000fe2000f8e0200 */
[----:B------:R-:W-:Y:S01]  /*08e0*/  @P1 IADD3.X R7, PT, PT, RZ, RZ, RZ, P2, !PT ;  /* 0x000000ffff071210 */ /* 0x000fe200017fe4ff */
[----:B------:R-:W-:Y:S01]  /*08f0*/  IMAD.U32 R19, RZ, RZ, UR4 ;  /* 0x00000004ff137e24 */ /* 0x000fe2000f8e00ff */
[C---:B--2---:R-:W-:Y:S01]  /*0900*/  @P1 LEA R2, P2, R6.reuse, UR6, 0x2 ;  /* 0x0000000606021c11 */ /* 0x044fe2000f8410ff */
[----:B------:R-:W-:Y:S01]  /*0910*/  @P1 IMAD.WIDE R4, R3, 0x4, R4 ;  /* 0x0000000403041825 */ /* 0x000fe200078e0204 */
[----:B------:R-:W-:Y:S01]  /*0920*/  @!P0 IADD3 R17, PT, PT, R13, UR4, RZ ;  /* 0x000000040d118c10 */ /* 0x000fe2000fffe0ff */
[----:B0-----:R-:W2:Y:S01]  /*0930*/  @P1 LDG.E R11, desc[UR18][R10.64] ;  /* 0x000000120a0b1981 */ /* 0x001ea2000c1e1900 */
[----:B------:R-:W-:Y:S01]  /*0940*/  @P1 LEA.HI.X R3, R6, UR7, R7, 0x2, P2 ;  /* 0x0000000706031c11 */ /* 0x000fe200090f1407 */
[----:B------:R-:W-:Y:S01]  /*0950*/  @!P0 IMAD R19, R19, UR20, R0 ;  /* 0x0000001413138c24 */ /* 0x000fe2000f8e0200 */
[----:B---3--:R-:W-:Y:S01]  /*0960*/  MOV R6, UR12 ;  /* 0x0000000c00067c02 */ /* 0x008fe20008000f00 */
[----:B------:R-:W-:Y:S01]  /*0970*/  @P1 IMAD.WIDE R14, R15, 0x4, R4 ;  /* 0x000000040f0e1825 */ /* 0x000fe200078e0204 */
[----:B------:R-:W-:Y:S01]  /*0980*/  MOV R7, UR13 ;  /* 0x0000000d00077c02 */ /* 0x000fe20008000f00 */
[----:B------:R-:W2:Y:S01]  /*0990*/  @P1 LDG.E R4, desc[UR18][R4.64] ;  /* 0x0000001204041981 */ /* 0x000ea2000c1e1900 */
[----:B------:R-:W-:-:S02]  /*09a0*/  MOV R8, UR14 ;  /* 0x0000000e00087c02 */ /* 0x000fc40008000f00 */
[----:B------:R-:W-:Y:S01]  /*09b0*/  MOV R9, UR15 ;  /* 0x0000000f00097c02 */ /* 0x000fe20008000f00 */
[----:B------:R-:W-:Y:S01]  /*09c0*/  @!P0 IMAD.WIDE.U32 R6, R17, 0x4, R6 ;  /* 0x0000000411068825 */ /* 0x000fe200078e0006 */
[----:B------:R-:W3:Y:S03]  /*09d0*/  @P1 LDG.E R14, desc[UR18][R14.64] ;  /* 0x000000120e0e1981 */ /* 0x000ee6000c1e1900 */
[----:B------:R-:W-:Y:S01]  /*09e0*/  @!P0 IMAD.WIDE R8, R19, 0x4, R8 ;  /* 0x0000000413088825 */ /* 0x000fe200078e0208 */
[----:B------:R-:W3:Y:S04]  /*09f0*/  @P1 LDG.E R2, desc[UR18][R2.64+0x4] ;  /* 0x0000041202021981 */ /* 0x000ee8000c1e1900 */
[----:B------:R-:W4:Y:S04]  /*0a00*/  @!P0 LDG.E R7, desc[UR18][R6.64] ;  /* 0x0000001206078981 */ /* 0x000f28000c1e1900 */
[----:B------:R-:W4:Y:S01]  /*0a10*/  @!P0 LDG.E R8, desc[UR18][R8.64] ;  /* 0x0000001208088981 */ /* 0x000f22000c1e1900 */
[----:B--2---:R-:W-:-:S04]  /*0a20*/  @P1 FFMA R11, R11, R4, R12 ;  /* 0x000000040b0b1223 */ /* 0x004fc8000000000c */
[----:B---3--:R-:W-:-:S04]  /*0a30*/  @P1 FFMA R12, R2, R14, R11 ;  /* 0x0000000e020c1223 */ /* 0x008fc8000000000b */
[----:B----4-:R-:W-:-:S07]  /*0a40*/  @!P0 FFMA R12, R7, R8, R12 ;  /* 0x00000008070c8223 */ /* 0x010fce000000000c */
.L_x_2:
[----:B------:R-:W1:Y:S01]  /*0a50*/  LDC.64 R2, c[0x0][0x390] ;  /* 0x0000e400ff027b82 */ /* 0x000e620000000a00 */
[----:B------:R-:W-:-:S05]  /*0a60*/  IADD3 R13, PT, PT, R0, R13, RZ ;  /* 0x0000000d000d7210 */ /* 0x000fca0007ffe0ff */
[----:B-1----:R-:W-:-:S05]  /*0a70*/  IMAD.WIDE R2, R13, 0x4, R2 ;  /* 0x000000040d027825 */ /* 0x002fca00078e0202 */
[----:B0-----:R-:W-:Y:S01]  /*0a80*/  STG.E desc[UR18][R2.64], R12 ;  /* 0x0000000c02007986 */ /* 0x001fe2000c101912 */
[----:B------:R-:W-:Y:S05]  /*0a90*/  EXIT ;  /* 0x000000000000794d */ /* 0x000fea0003800000 */
.L_x_4:
[----:B------:R-:W-:-:S00]  /*0aa0*/  BRA `(.L_x_4) ;  /* 0xfffffffc00fc7947 */ /* 0x000fc0000383ffff */
[----:B------:R-:W-:-:S00]  /*0ab0*/  NOP ;  /* 0x0000000000007918 */ /* 0x000fc00000000000 */
        /* <DEDUP_REMOVED lines=12> */
.L_x_5:


//--------------------- .nv.shared.reserved.0     --------------------------
	.section	.nv.shared.reserved.0,"aw",@nobits
	.weak		__nv_reservedSMEM_offset_0_alias
	.size		__nv_reservedSMEM_offset_0_alias, 0, 64
	.other		__nv_reservedSMEM_offset_0_alias,@"STO_CUDA_RESERVED_SHARED STV_DEFAULT"
__nv_reservedSMEM_offset_0_alias:
	.zero		0
	.zero		64


//--------------------- .nv.constant0._Z19matmul_naive_kernelPKfS0_Pfi --------------------------
	.section	.nv.constant0._Z19matmul_naive_kernelPKfS0_Pfi,"a",@progbits
	.sectionflags	@""
	.align	4
.nv.constant0._Z19matmul_naive_kernelPKfS0_Pfi:
	.zero		924


//--------------------- SYMBOLS --------------------------

	.type		.nv.reservedSmem.offset0,@object
	.size		.nv.reservedSmem.offset0,0x4
